//
// Generated by NVIDIA NVVM Compiler
//
// Compiler Build ID: CL-36424714
// Cuda compilation tools, release 13.0, V13.0.88
// Based on NVVM 20.0.0
//

.version 9.0
.target sm_100
.address_size 64

.func  (.param .b32 func_retval0) foo1
(
	.param .b64 foo1_param_0,
	.param .align 8 .b8 foo1_vararg[]
)
;
.func  (.param .b32 func_retval0) foo2
(
	.param .b64 foo2_param_0,
	.param .align 8 .b8 foo2_vararg[]
)
;
.extern .func  (.param .b32 func_retval0) vprintf
(
	.param .b64 vprintf_param_0,
	.param .b64 vprintf_param_1
)
;
.global .align 8 .u64 func_map_catalog[6] = {1234, foo1, 2345, foo2, 0, 0};
.global .align 1 .b8 $str[36] = {102, 111, 111, 49, 32, 116, 104, 114, 101, 97, 100, 61, 37, 117, 32, 97, 114, 103, 49, 61, 91, 37, 115, 93, 32, 97, 114, 103, 50, 61, 91, 37, 102, 93, 10};
.global .align 1 .b8 $str$1[26] = {102, 111, 111, 50, 32, 116, 104, 114, 101, 97, 100, 61, 37, 117, 32, 97, 114, 103, 49, 61, 91, 37, 100, 93, 10};
.global .align 1 .b8 $str$2[12] = {104, 101, 108, 108, 111, 32, 119, 111, 114, 108, 100};
.global .align 1 .b8 $str$3[17] = {116, 104, 114, 101, 97, 100, 61, 37, 117, 32, 114, 118, 61, 37, 100, 10};

.func  (.param .b32 func_retval0) foo1(
	.param .b64 foo1_param_0,
	.param .align 8 .b8 foo1_vararg[]
)
{
	.local .align 8 .b8 	__local_depot0[24];
	.reg .b64 	%SP;
	.reg .b64 	%SPL;
	.reg .b32 	%r<9>;
	.reg .b64 	%rd<15>;
	.reg .b64 	%fd<2>;

	mov.u64 	%SPL, __local_depot0;
	cvta.local.u64 	%SP, %SPL;
	ld.param.u64 	%rd1, [foo1_param_0];
	add.u64 	%rd2, %SP, 0;
	add.u64 	%rd3, %SPL, 0;
	mov.b64 	%rd4, foo1_vararg;
	add.s64 	%rd5, %rd4, 7;
	and.b64  	%rd6, %rd5, -8;
	add.s64 	%rd7, %rd6, 8;
	mov.u64 	%rd14, %rd7;
	ld.local.u64 	%rd8, [%rd6];
	add.s64 	%rd9, %rd6, 15;
	and.b64  	%rd10, %rd9, -8;
	add.s64 	%rd11, %rd10, 8;
	mov.u64 	%rd14, %rd11;
	ld.local.f64 	%fd1, [%rd10];
	mov.u32 	%r1, %tid.x;
	mov.u32 	%r2, %ctaid.x;
	mov.u32 	%r3, %ntid.x;
	mad.lo.s32 	%r4, %r2, %r3, %r1;
	st.local.u32 	[%rd3], %r4;
	st.local.u64 	[%rd3+8], %rd8;
	st.local.f64 	[%rd3+16], %fd1;
	mov.u64 	%rd12, $str;
	cvta.global.u64 	%rd13, %rd12;
	{ // callseq 0, 0
	.param .b64 param0;
	st.param.b64 	[param0], %rd13;
	.param .b64 param1;
	st.param.b64 	[param1], %rd2;
	.param .b32 retval0;
	call.uni (retval0), 
	vprintf, 
	(
	param0, 
	param1
	);
	ld.param.b32 	%r5, [retval0];
	} // callseq 0
	mov.b32 	%r7, 1234;
	st.u32 	[%rd1], %r7;
	mov.b32 	%r8, 0;
	st.param.b32 	[func_retval0], %r8;
	ret;

}
.func  (.param .b32 func_retval0) foo2(
	.param .b64 foo2_param_0,
	.param .align 8 .b8 foo2_vararg[]
)
{
	.local .align 8 .b8 	__local_depot1[8];
	.reg .b64 	%SP;
	.reg .b64 	%SPL;
	.reg .b32 	%r<10>;
	.reg .b64 	%rd<11>;

	mov.u64 	%SPL, __local_depot1;
	cvta.local.u64 	%SP, %SPL;
	ld.param.u64 	%rd1, [foo2_param_0];
	add.u64 	%rd2, %SP, 0;
	add.u64 	%rd3, %SPL, 0;
	mov.b64 	%rd4, foo2_vararg;
	add.s64 	%rd5, %rd4, 3;
	and.b64  	%rd6, %rd5, -4;
	add.s64 	%rd7, %rd6, 4;
	mov.u64 	%rd10, %rd7;
	ld.local.u32 	%r1, [%rd6];
	mov.u32 	%r2, %tid.x;
	mov.u32 	%r3, %ctaid.x;
	mov.u32 	%r4, %ntid.x;
	mad.lo.s32 	%r5, %r3, %r4, %r2;
	st.local.v2.u32 	[%rd3], {%r5, %r1};
	mov.u64 	%rd8, $str$1;
	cvta.global.u64 	%rd9, %rd8;
	{ // callseq 1, 0
	.param .b64 param0;
	st.param.b64 	[param0], %rd9;
	.param .b64 param1;
	st.param.b64 	[param1], %rd2;
	.param .b32 retval0;
	call.uni (retval0), 
	vprintf, 
	(
	param0, 
	param1
	);
	ld.param.b32 	%r6, [retval0];
	} // callseq 1
	mov.b32 	%r8, 2345;
	st.u32 	[%rd1], %r8;
	mov.b32 	%r9, 0;
	st.param.b32 	[func_retval0], %r9;
	ret;

}
	// .globl	kern_sample
.visible .entry kern_sample(
	.param .u64 .ptr .align 1 kern_sample_param_0
)
{
	.local .align 8 .b8 	__local_depot2[16];
	.reg .b64 	%SP;
	.reg .b64 	%SPL;
	.reg .pred 	%p<2>;
	.reg .b32 	%r<13>;
	.reg .b64 	%rd<13>;

	mov.u64 	%SPL, __local_depot2;
	cvta.local.u64 	%SP, %SPL;
	mov.u32 	%r2, %tid.x;
	mov.u32 	%r3, %ctaid.x;
	mov.u32 	%r4, %ntid.x;
	mad.lo.s32 	%r1, %r3, %r4, %r2;
	and.b32  	%r5, %r1, 1;
	setp.eq.b32 	%p1, %r5, 1;
	@%p1 bra 	$L__BB2_2;
	ld.global.u64 	%rd3, [func_map_catalog+8];
	mov.u64 	%rd4, $str$2;
	cvta.global.u64 	%rd5, %rd4;
	add.u64 	%rd6, %SP, 0;
	{ // callseq 3, 0
	.param .b64 param0;
	st.param.b64 	[param0], %rd6;
	.param .align 8 .b8 param1[16];
	st.param.b64 	[param1], %rd5;
	st.param.f64 	[param1+8], 0d40759AD916872B02;
	.param .b32 retval0;
	prototype_3 : .callprototype (.param .b32 _) _ (.param .b64 _, .param .align 8 .b8 _[]
);
	call (retval0), 
	%rd3, 
	(
	param0, 
	param1
	)
	, prototype_3;
	ld.param.b32 	%r8, [retval0];
	} // callseq 3
	bra.uni 	$L__BB2_3;
$L__BB2_2:
	ld.global.u64 	%rd1, [func_map_catalog+24];
	add.u64 	%rd2, %SP, 0;
	{ // callseq 2, 0
	.param .b64 param0;
	st.param.b64 	[param0], %rd2;
	.param .align 8 .b8 param1[4];
	st.param.b32 	[param1], 12345;
	.param .b32 retval0;
	prototype_2 : .callprototype (.param .b32 _) _ (.param .b64 _, .param .align 8 .b8 _[]
);
	call (retval0), 
	%rd1, 
	(
	param0, 
	param1
	)
	, prototype_2;
	ld.param.b32 	%r6, [retval0];
	} // callseq 2
$L__BB2_3:
	add.u64 	%rd7, %SP, 8;
	add.u64 	%rd8, %SPL, 8;
	add.u64 	%rd10, %SPL, 0;
	ld.local.u32 	%r10, [%rd10];
	st.local.v2.u32 	[%rd8], {%r1, %r10};
	mov.u64 	%rd11, $str$3;
	cvta.global.u64 	%rd12, %rd11;
	{ // callseq 4, 0
	.param .b64 param0;
	st.param.b64 	[param0], %rd12;
	.param .b64 param1;
	st.param.b64 	[param1], %rd7;
	.param .b32 retval0;
	call.uni (retval0), 
	vprintf, 
	(
	param0, 
	param1
	);
	ld.param.b32 	%r11, [retval0];
	} // callseq 4
	ret;

}


// ===== COMPILED SASS (sm_100) =====

	.target	sm_100

	.elftype	@"ET_EXEC"


//--------------------- .note.nv.tkinfo           --------------------------
	.section	.note.nv.tkinfo,"",@"SHT_NOTE"
	.sectionflags	@"SHF_NOTE_NV_TKINFO"
	.tkinfo
        /*0018*/ 	.word	0x00000002
        /*0030*/ 	.string	""
        /*0030*/ 	.string	"ptxas"
        /*0030*/ 	.string	"Cuda compilation tools, release 13.0, V13.0.88"
        /*0030*/ 	.string	"Build cuda_13.0.r13.0/compiler.36424714_0"
        /*0030*/ 	.string	"-arch sm_100 -m 64 "



//--------------------- .note.nv.cuinfo           --------------------------
	.section	.note.nv.cuinfo,"",@"SHT_NOTE"
	.sectionflags	@"SHF_NOTE_NV_CUINFO"
        /*0018*/ 	.short	0x0002
        /*001a*/ 	.short	0x0064
        /*001c*/ 	.short	0x0082
	.zero		2


//--------------------- .nv.info                  --------------------------
	.section	.nv.info,"",@"SHT_CUDA_INFO"
	.align	4


	//----- nvinfo : EIATTR_REGCOUNT
	.align		4
        /*0000*/ 	.byte	0x04, 0x2f
        /*0002*/ 	.short	(.L_6 - .L_5)
	.align		4
.L_5:
        /*0004*/ 	.word	index@(kern_sample)
        /*0008*/ 	.word	0x00000019


	//----- nvinfo : EIATTR_FRAME_SIZE
	.align		4
.L_6:
        /*000c*/ 	.byte	0x04, 0x11
        /*000e*/ 	.short	(.L_8 - .L_7)
	.align		4
.L_7:
        /*0010*/ 	.word	index@($kern_sample$foo2)
        /*0014*/ 	.word	0x00000050


	//----- nvinfo : EIATTR_FRAME_SIZE
	.align		4
.L_8:
        /*0018*/ 	.byte	0x04, 0x11
        /*001a*/ 	.short	(.L_10 - .L_9)
	.align		4
.L_9:
        /*001c*/ 	.word	index@($kern_sample$foo1)
        /*0020*/ 	.word	0x00000050


	//----- nvinfo : EIATTR_FRAME_SIZE
	.align		4
.L_10:
        /*0024*/ 	.byte	0x04, 0x11
        /*0026*/ 	.short	(.L_12 - .L_11)
	.align		4
.L_11:
        /*0028*/ 	.word	index@(kern_sample)
        /*002c*/ 	.word	0x00000050


	//----- nvinfo : EIATTR_MIN_STACK_SIZE
	.align		4
.L_12:
        /*0030*/ 	.byte	0x04, 0x12
        /*0032*/ 	.short	(.L_14 - .L_13)
	.align		4
.L_13:
        /*0034*/ 	.word	index@(kern_sample)
        /*0038*/ 	.word	0x00000050
.L_14:


//--------------------- .nv.compat                --------------------------
	.section	.nv.compat,"",@"SHT_CUDA_COMPAT_INFO"
	.align	4
        /*0000*/ 	.byte	0x02, 0x09, 0x00, 0x00, 0x02, 0x02, 0x01, 0x00, 0x02, 0x05, 0x05, 0x00, 0x03, 0x07, 0x01, 0x01
        /*0010*/ 	.byte	0x02, 0x03, 0x00, 0x00, 0x02, 0x06, 0x01, 0x00, 0x04, 0x0b, 0x08, 0x00, 0x09, 0x00, 0x00, 0x00
        /*0020*/ 	.byte	0x00, 0x00, 0x00, 0x00


//--------------------- .nv.info.kern_sample      --------------------------
	.section	.nv.info.kern_sample,"",@"SHT_CUDA_INFO"
	.sectionflags	@""
	.align	4


	//----- nvinfo : EIATTR_CUDA_API_VERSION
	.align		4
        /*0000*/ 	.byte	0x04, 0x37
        /*0002*/ 	.short	(.L_16 - .L_15)
.L_15:
        /*0004*/ 	.word	0x00000082


	//----- nvinfo : EIATTR_KPARAM_INFO
	.align		4
.L_16:
        /*0008*/ 	.byte	0x04, 0x17
        /*000a*/ 	.short	(.L_18 - .L_17)
.L_17:
        /*000c*/ 	.word	0x00000000
        /*0010*/ 	.short	0x0000
        /*0012*/ 	.short	0x0000
        /*0014*/ 	.byte	0x00, 0xf5, 0x21, 0x00


	//----- nvinfo : EIATTR_SPARSE_MMA_MASK
	.align		4
.L_18:
        /*0018*/ 	.byte	0x03, 0x50
        /*001a*/ 	.short	0x0000


	//----- nvinfo : EIATTR_MAXREG_COUNT
	.align		4
        /*001c*/ 	.byte	0x03, 0x1b
        /*001e*/ 	.short	0x00ff


	//----- nvinfo : EIATTR_EXTERNS
	.align		4
        /*0020*/ 	.byte	0x04, 0x0f
        /*0022*/ 	.short	(.L_20 - .L_19)


	//   ....[0]....
	.align		4
.L_19:
        /*0024*/ 	.word	index@(vprintf)


	//----- nvinfo : EIATTR_MERCURY_ISA_VERSION
	.align		4
.L_20:
        /*0028*/ 	.byte	0x03, 0x5f
        /*002a*/ 	.short	0x0101


	//----- nvinfo : EIATTR_VRC_CTA_INIT_COUNT
	.align		4
        /*002c*/ 	.byte	0x02, 0x4a
	.zero		1
	.zero		1


	//----- nvinfo : EIATTR_SYSCALL_OFFSETS
	.align		4
        /*0030*/ 	.byte	0x04, 0x46
        /*0032*/ 	.short	(.L_22 - .L_21)


	//   ....[0]....
.L_21:
        /*0034*/ 	.word	0x00000310


	//   ....[1]....
        /*0038*/ 	.word	0x00000570


	//   ....[2]....
        /*003c*/ 	.word	0x00000860


	//----- nvinfo : EIATTR_EXIT_INSTR_OFFSETS
	.align		4
.L_22:
        /*0040*/ 	.byte	0x04, 0x1c
        /*0042*/ 	.short	(.L_24 - .L_23)


	//   ....[0]....
.L_23:
        /*0044*/ 	.word	0x00000320


	//----- nvinfo : EIATTR_CRS_STACK_SIZE
	.align		4
.L_24:
        /*0048*/ 	.byte	0x04, 0x1e
        /*004a*/ 	.short	(.L_26 - .L_25)
.L_25:
        /*004c*/ 	.word	0x00000000


	//----- nvinfo : EIATTR_CBANK_PARAM_SIZE
	.align		4
.L_26:
        /*0050*/ 	.byte	0x03, 0x19
        /*0052*/ 	.short	0x0008


	//----- nvinfo : EIATTR_PARAM_CBANK
	.align		4
        /*0054*/ 	.byte	0x04, 0x0a
        /*0056*/ 	.short	(.L_28 - .L_27)
	.align		4
.L_27:
        /*0058*/ 	.word	index@(.nv.constant0.kern_sample)
        /*005c*/ 	.short	0x0380
        /*005e*/ 	.short	0x0008


	//----- nvinfo : EIATTR_SW_WAR
	.align		4
.L_28:
        /*0060*/ 	.byte	0x04, 0x36
        /*0062*/ 	.short	(.L_30 - .L_29)
.L_29:
        /*0064*/ 	.word	0x00000008
.L_30:


//--------------------- .nv.callgraph             --------------------------
	.section	.nv.callgraph,"",@"SHT_CUDA_CALLGRAPH"
	.align	4
	.sectionentsize	8
	.align		4
        /*0000*/ 	.word	0x00000000
	.align		4
        /*0004*/ 	.word	0xffffffff
	.align		4
        /*0008*/ 	.word	index@(kern_sample)
	.align		4
        /*000c*/ 	.word	index@(vprintf)
	.align		4
        /*0010*/ 	.word	0x00000000
	.align		4
        /*0014*/ 	.word	0xfffffffe
	.align		4
        /*0018*/ 	.word	0x00000000
	.align		4
        /*001c*/ 	.word	0xfffffffd
	.align		4
        /*0020*/ 	.word	0x00000000
	.align		4
        /*0024*/ 	.word	0xfffffffc


//--------------------- .nv.constant4             --------------------------
	.section	.nv.constant4,"a",@progbits
	.align	8
	.align		8
.nv.constant4:
        /*0000*/ 	.dword	vprintf
	.align		8
        /*0008*/ 	.dword	func_map_catalog
	.align		8
        /*0010*/ 	.dword	$str
	.align		8
        /*0018*/ 	.dword	$str$1
	.align		8
        /*0020*/ 	.dword	$str$2
	.align		8
        /*0028*/ 	.dword	$str$3


//--------------------- .text.kern_sample         --------------------------
	.section	.text.kern_sample,"ax",@progbits
	.align	128
        .global         kern_sample
        .type           kern_sample,@function
        .size           kern_sample,(.L_x_8 - kern_sample)
        .other          kern_sample,@"STO_CUDA_ENTRY STV_DEFAULT"
kern_sample:
.text.kern_sample:
[----:B------:R-:W0:Y:S01]  /*0000*/  LDC R1, c[0x0][0x37c] ;  /* 0x0000df00ff017b82 */ /* 0x000e220000000800 */
[----:B------:R-:W1:Y:S01]  /*0010*/  S2R R2, SR_TID.X ;  /* 0x0000000000027919 */ /* 0x000e620000002100 */
[----:B------:R-:W2:Y:S06]  /*0020*/  LDCU UR5, c[0x0][0x2fc] ;  /* 0x00005f80ff0577ac */ /* 0x000eac0008000800 */
[----:B------:R-:W1:Y:S01]  /*0030*/  S2UR UR6, SR_CTAID.X ;  /* 0x00000000000679c3 */ /* 0x000e620000002500 */
[----:B0-----:R-:W-:Y:S01]  /*0040*/  VIADD R1, R1, 0xffffffe0 ;  /* 0xffffffe001017836 */ /* 0x001fe20000000000 */
[----:B------:R-:W-:Y:S01]  /*0050*/  BSSY.RECONVERGENT B6, `(.L_x_0) ;  /* 0x0000021000067945 */ /* 0x000fe20003800200 */
[----:B------:R-:W0:Y:S02]  /*0060*/  LDCU UR4, c[0x0][0x2f8] ;  /* 0x00005f00ff0477ac */ /* 0x000e240008000800 */
[----:B------:R-:W-:Y:S01]  /*0070*/  VIADD R17, R1, 0x10 ;  /* 0x0000001001117836 */ /* 0x000fe20000000000 */
[----:B------:R-:W3:Y:S02]  /*0080*/  LDCU.64 UR36, c[0x0][0x358] ;  /* 0x00006b00ff2477ac */ /* 0x000ee40008000a00 */
[----:B------:R-:W1:Y:S02]  /*0090*/  LDC R3, c[0x0][0x360] ;  /* 0x0000d800ff037b82 */ /* 0x000e640000000800 */
[----:B0-----:R-:W-:-:S05]  /*00a0*/  IADD3 R17, P1, PT, R17, UR4, RZ ;  /* 0x0000000411117c10 */ /* 0x001fca000ff3e0ff */
[----:B--2---:R-:W-:Y:S02]  /*00b0*/  IMAD.X R16, RZ, RZ, UR5, P1 ;  /* 0x00000005ff107e24 */ /* 0x004fe400088e06ff */
[----:B-1----:R-:W-:-:S05]  /*00c0*/  IMAD R2, R3, UR6, R2 ;  /* 0x0000000603027c24 */ /* 0x002fca000f8e0202 */
[----:B------:R-:W-:-:S04]  /*00d0*/  LOP3.LUT R0, R2, 0x1, RZ, 0xc0, !PT ;  /* 0x0000000102007812 */ /* 0x000fc800078ec0ff */
[----:B------:R-:W-:-:S13]  /*00e0*/  ISETP.NE.U32.AND P0, PT, R0, 0x1, PT ;  /* 0x000000010000780c */ /* 0x000fda0003f05070 */
[----:B---3--:R-:W-:Y:S05]  /*00f0*/  @!P0 BRA `(.L_x_1) ;  /* 0x0000000000348947 */ /* 0x008fea0003800000 */
[----:B------:R-:W0:Y:S08]  /*0100*/  LDC.64 R6, c[0x4][0x8] ;  /* 0x01000200ff067b82 */ /* 0x000e300000000a00 */
[----:B------:R-:W1:Y:S01]  /*0110*/  LDC.64 R8, c[0x4][0x20] ;  /* 0x01000800ff087b82 */ /* 0x000e620000000a00 */
[----:B0-----:R-:W5:Y:S01]  /*0120*/  LDG.E.64 R6, desc[UR36][R6.64+0x8] ;  /* 0x0000082406067981 */ /* 0x001f62000c1e1b00 */
[----:B------:R-:W-:-:S02]  /*0130*/  HFMA2 R10, -RZ, RZ, 0.00159358978271484375, 0.05474853515625 ;  /* 0x16872b02ff0a7431 */ /* 0x000fc400000001ff */
[----:B------:R-:W-:Y:S01]  /*0140*/  IMAD.MOV.U32 R11, RZ, RZ, 0x40759ad9 ;  /* 0x40759ad9ff0b7424 */ /* 0x000fe200078e00ff */
[----:B------:R-:W-:Y:S01]  /*0150*/  MOV R5, R16 ;  /* 0x0000001000057202 */ /* 0x000fe20000000f00 */
[----:B------:R-:W-:Y:S01]  /*0160*/  IMAD.MOV.U32 R4, RZ, RZ, R17 ;  /* 0x000000ffff047224 */ /* 0x000fe200078e0011 */
[----:B------:R-:W-:Y:S01]  /*0170*/  MOV R20, 0x1c0 ;  /* 0x000001c000147802 */ /* 0x000fe20000000f00 */
[----:B------:R-:W-:Y:S01]  /*0180*/  IMAD.MOV.U32 R21, RZ, RZ, 0x0 ;  /* 0x00000000ff157424 */ /* 0x000fe200078e00ff */
[----:B------:R0:W-:Y:S04]  /*0190*/  STL.64 [R1+0x8], R10 ;  /* 0x0000080a01007387 */ /* 0x0001e80000100a00 */
[----:B-1----:R0:W-:Y:S02]  /*01a0*/  STL.64 [R1], R8 ;  /* 0x0000000801007387 */ /* 0x0021e40000100a00 */
[----:B0----5:R-:W-:Y:S05]  /*01b0*/  CALL.REL.NOINC R6 `(kern_sample) ;  /* 0xfffffffc06907344 */ /* 0x021fea0003c3ffff */
[----:B------:R-:W-:Y:S05]  /*01c0*/  BRA `(.L_x_2) ;  /* 0x0000000000247947 */ /* 0x000fea0003800000 */
.L_x_1:
[----:B------:R-:W0:Y:S02]  /*01d0*/  LDC.64 R6, c[0x4][0x8] ;  /* 0x01000200ff067b82 */ /* 0x000e240000000a00 */
[----:B0-----:R-:W5:Y:S01]  /*01e0*/  LDG.E.64 R6, desc[UR36][R6.64+0x18] ;  /* 0x0000182406067981 */ /* 0x001f62000c1e1b00 */
[----:B------:R-:W-:Y:S01]  /*01f0*/  IMAD.MOV.U32 R0, RZ, RZ, 0x3039 ;  /* 0x00003039ff007424 */ /* 0x000fe200078e00ff */
[----:B------:R-:W-:Y:S01]  /*0200*/  MOV R4, R17 ;  /* 0x0000001100047202 */ /* 0x000fe20000000f00 */
[----:B------:R-:W-:Y:S01]  /*0210*/  IMAD.MOV.U32 R5, RZ, RZ, R16 ;  /* 0x000000ffff057224 */ /* 0x000fe200078e0010 */
[----:B------:R-:W-:Y:S01]  /*0220*/  MOV R20, 0x260 ;  /* 0x0000026000147802 */ /* 0x000fe20000000f00 */
[----:B------:R-:W-:Y:S01]  /*0230*/  IMAD.MOV.U32 R21, RZ, RZ, 0x0 ;  /* 0x00000000ff157424 */ /* 0x000fe200078e00ff */
[----:B------:R0:W-:Y:S06]  /*0240*/  STL [R1], R0 ;  /* 0x0000000001007387 */ /* 0x0001ec0000100800 */
[----:B0----5:R-:W-:Y:S05]  /*0250*/  CALL.REL.NOINC R6 `(kern_sample) ;  /* 0xfffffffc06687344 */ /* 0x021fea0003c3ffff */
.L_x_2:
[----:B------:R-:W-:Y:S05]  /*0260*/  BSYNC.RECONVERGENT B6 ;  /* 0x0000000000067941 */ /* 0x000fea0003800200 */
.L_x_0:
[----:B------:R-:W2:Y:S01]  /*0270*/  LDL R3, [R1+0x10] ;  /* 0x0000100001037983 */ /* 0x000ea20000100800 */
[----:B------:R-:W-:Y:S01]  /*0280*/  MOV R0, 0x0 ;  /* 0x0000000000007802 */ /* 0x000fe20000000f00 */
[----:B------:R-:W0:Y:S01]  /*0290*/  LDCU.64 UR4, c[0x4][0x28] ;  /* 0x01000500ff0477ac */ /* 0x000e220008000a00 */
[----:B------:R-:W-:Y:S02]  /*02a0*/  IADD3 R6, P0, PT, R17, 0x8, RZ ;  /* 0x0000000811067810 */ /* 0x000fe40007f1e0ff */
[----:B------:R1:W3:Y:S03]  /*02b0*/  LDC.64 R8, c[0x4][R0] ;  /* 0x0100000000087b82 */ /* 0x0002e60000000a00 */
[----:B------:R-:W-:Y:S01]  /*02c0*/  IMAD.X R7, RZ, RZ, R16, P0 ;  /* 0x000000ffff077224 */ /* 0x000fe200000e0610 */
[----:B0-----:R-:W-:Y:S01]  /*02d0*/  MOV R4, UR4 ;  /* 0x0000000400047c02 */ /* 0x001fe20008000f00 */
[----:B------:R-:W-:Y:S01]  /*02e0*/  IMAD.U32 R5, RZ, RZ, UR5 ;  /* 0x00000005ff057e24 */ /* 0x000fe2000f8e00ff */
[----:B--23--:R1:W-:Y:S06]  /*02f0*/  STL.64 [R1+0x18], R2 ;  /* 0x0000180201007387 */ /* 0x00c3ec0000100a00 */
[----:B------:R-:W-:-:S07]  /*0300*/  LEPC R20, `(.L_x_3) ;  /* 0x000000001014794e */ /* 0x000fce0000000000 */
[----:B-1----:R-:W-:Y:S05]  /*0310*/  CALL.ABS.NOINC R8 ;  /* 0x0000000008007343 */ /* 0x002fea0003c00000 */
.L_x_3:
[----:B------:R-:W-:Y:S05]  /*0320*/  EXIT ;  /* 0x000000000000794d */ /* 0x000fea0003800000 */
        .type           $kern_sample$foo1,@function
        .size           $kern_sample$foo1,($kern_sample$foo2 - $kern_sample$foo1)
$kern_sample$foo1:
[----:B------:R-:W-:-:S05]  /*0330*/  IADD3 R1, PT, PT, R1, -0x30, RZ ;  /* 0xffffffd001017810 */ /* 0x000fca0007ffe0ff */
[----:B------:R-:W-:Y:S04]  /*0340*/  STL [R1+0x2c], R22 ;  /* 0x00002c1601007387 */ /* 0x000fe80000100800 */
[----:B------:R-:W-:Y:S04]  /*0350*/  STL [R1+0x28], R19 ;  /* 0x0000281301007387 */ /* 0x000fe80000100800 */
[----:B------:R-:W-:Y:S04]  /*0360*/  STL [R1+0x24], R18 ;  /* 0x0000241201007387 */ /* 0x000fe80000100800 */
[----:B------:R-:W-:Y:S04]  /*0370*/  STL [R1+0x18], R2 ;  /* 0x0000180201007387 */ /* 0x000fe80000100800 */
[----:B------:R0:W-:Y:S04]  /*0380*/  STL [R1+0x20], R17 ;  /* 0x0000201101007387 */ /* 0x0001e80000100800 */
[----:B------:R1:W-:Y:S01]  /*0390*/  STL [R1+0x1c], R16 ;  /* 0x00001c1001007387 */ /* 0x0003e20000100800 */
[----:B0-----:R-:W-:-:S02]  /*03a0*/  IMAD.MOV.U32 R17, RZ, RZ, R5 ;  /* 0x000000ffff117224 */ /* 0x001fc400078e0005 */
[----:B-1----:R-:W-:Y:S01]  /*03b0*/  IMAD.MOV.U32 R16, RZ, RZ, R4 ;  /* 0x000000ffff107224 */ /* 0x002fe200078e0004 */
[----:B------:R-:W-:Y:S01]  /*03c0*/  IADD3 R0, PT, PT, R1, 0x30, RZ ;  /* 0x0000003001007810 */ /* 0x000fe20007ffe0ff */
[----:B------:R-:W0:Y:S04]  /*03d0*/  LDCU UR5, c[0x0][0x2fc] ;  /* 0x00005f80ff0577ac */ /* 0x000e280008000800 */
[----:B------:R-:W-:Y:S01]  /*03e0*/  VIADD R0, R0, 0x7 ;  /* 0x0000000700007836 */ /* 0x000fe20000000000 */
[----:B------:R-:W1:Y:S01]  /*03f0*/  S2UR UR4, SR_CTAID.X ;  /* 0x00000000000479c3 */ /* 0x000e620000002500 */
[----:B------:R-:W-:Y:S01]  /*0400*/  MOV R10, 0x0 ;  /* 0x00000000000a7802 */ /* 0x000fe20000000f00 */
[----:B------:R-:W2:Y:S02]  /*0410*/  LDCU.64 UR6, c[0x4][0x10] ;  /* 0x01000200ff0677ac */ /* 0x000ea40008000a00 */
[----:B------:R-:W-:-:S05]  /*0420*/  LOP3.LUT R2, R0, 0xfffffff8, RZ, 0xc0, !PT ;  /* 0xfffffff800027812 */ /* 0x000fca00078ec0ff */
[----:B------:R-:W-:Y:S02]  /*0430*/  VIADD R8, R2, 0xf ;  /* 0x0000000f02087836 */ /* 0x000fe40000000000 */
[----:B------:R-:W3:Y:S03]  /*0440*/  LDL.64 R2, [R2] ;  /* 0x0000000002027983 */ /* 0x000ee60000100a00 */
[----:B------:R-:W-:-:S06]  /*0450*/  LOP3.LUT R8, R8, 0xfffffff8, RZ, 0xc0, !PT ;  /* 0xfffffff808087812 */ /* 0x000fcc00078ec0ff */
[----:B------:R-:W4:Y:S01]  /*0460*/  LDL.64 R8, [R8] ;  /* 0x0000000008087983 */ /* 0x000f220000100a00 */
[----:B------:R-:W1:Y:S01]  /*0470*/  S2R R0, SR_TID.X ;  /* 0x0000000000007919 */ /* 0x000e620000002100 */
[----:B------:R-:W1:Y:S08]  /*0480*/  LDC R5, c[0x0][0x360] ;  /* 0x0000d800ff057b82 */ /* 0x000e700000000800 */
[----:B------:R-:W0:Y:S08]  /*0490*/  LDC.64 R18, c[0x0][0x358] ;  /* 0x0000d600ff127b82 */ /* 0x000e300000000a00 */
[----:B------:R-:W0:Y:S01]  /*04a0*/  LDC.64 R10, c[0x4][R10] ;  /* 0x010000000a0a7b82 */ /* 0x000e220000000a00 */
[----:B-1----:R-:W-:Y:S01]  /*04b0*/  IMAD R0, R5, UR4, R0 ;  /* 0x0000000405007c24 */ /* 0x002fe2000f8e0200 */
[----:B------:R-:W1:Y:S04]  /*04c0*/  LDCU UR4, c[0x0][0x2f8] ;  /* 0x00005f00ff0477ac */ /* 0x000e680008000800 */
[----:B------:R-:W-:Y:S01]  /*04d0*/  STL [R1], R0 ;  /* 0x0000000001007387 */ /* 0x000fe20000100800 */
[----:B--2---:R-:W-:Y:S01]  /*04e0*/  MOV R4, UR6 ;  /* 0x0000000600047c02 */ /* 0x004fe20008000f00 */
[----:B------:R-:W-:Y:S01]  /*04f0*/  IMAD.U32 R5, RZ, RZ, UR7 ;  /* 0x00000007ff057e24 */ /* 0x000fe2000f8e00ff */
[----:B-1----:R-:W-:-:S05]  /*0500*/  IADD3 R6, P0, PT, R1, UR4, RZ ;  /* 0x0000000401067c10 */ /* 0x002fca000ff1e0ff */
[----:B0-----:R-:W-:Y:S01]  /*0510*/  IMAD.X R7, RZ, RZ, UR5, P0 ;  /* 0x00000005ff077e24 */ /* 0x001fe200080e06ff */
[----:B---3--:R0:W-:Y:S04]  /*0520*/  STL.64 [R1+0x8], R2 ;  /* 0x0000080201007387 */ /* 0x0081e80000100a00 */
[----:B----4-:R1:W-:Y:S01]  /*0530*/  STL.64 [R1+0x10], R8 ;  /* 0x0000100801007387 */ /* 0x0103e20000100a00 */
[----:B0-----:R-:W-:Y:S01]  /*0540*/  MOV R2, R20 ;  /* 0x0000001400027202 */ /* 0x001fe20000000f00 */
[----:B------:R-:W-:-:S07]  /*0550*/  IMAD.MOV.U32 R22, RZ, RZ, R21 ;  /* 0x000000ffff167224 */ /* 0x000fce00078e0015 */
[----:B------:R-:W-:-:S07]  /*0560*/  LEPC R20, `(.L_x_4) ;  /* 0x000000001014794e */ /* 0x000fce0000000000 */
[----:B-1----:R-:W-:Y:S05]  /*0570*/  CALL.ABS.NOINC R10 ;  /* 0x000000000a007343 */ /* 0x002fea0003c00000 */
.L_x_4:
[----:B------:R-:W-:Y:S01]  /*0580*/  R2UR UR4, R18 ;  /* 0x00000000120472ca */ /* 0x000fe200000e0000 */
[----:B------:R-:W-:Y:S01]  /*0590*/  IMAD.MOV.U32 R3, RZ, RZ, 0x4d2 ;  /* 0x000004d2ff037424 */ /* 0x000fe200078e00ff */
[----:B------:R-:W-:Y:S01]  /*05a0*/  R2UR UR5, R19 ;  /* 0x00000000130572ca */ /* 0x000fe200000e0000 */
[----:B------:R-:W-:Y:S01]  /*05b0*/  IMAD.MOV.U32 R20, RZ, RZ, R2 ;  /* 0x000000ffff147224 */ /* 0x000fe200078e0002 */
[----:B------:R-:W-:Y:S01]  /*05c0*/  MOV R21, R22 ;  /* 0x0000001600157202 */ /* 0x000fe20000000f00 */
[----:B------:R-:W-:-:S10]  /*05d0*/  IMAD.MOV.U32 R4, RZ, RZ, RZ ;  /* 0x000000ffff047224 */ /* 0x000fd400078e00ff */
[----:B------:R0:W-:Y:S04]  /*05e0*/  ST.E desc[UR4][R16.64], R3 ;  /* 0x0000000310007985 */ /* 0x0001e8000c101904 */
[----:B------:R-:W2:Y:S04]  /*05f0*/  LDL R2, [R1+0x18] ;  /* 0x0000180001027983 */ /* 0x000ea80000100800 */
[----:B------:R-:W2:Y:S04]  /*0600*/  LDL R18, [R1+0x24] ;  /* 0x0000240001127983 */ /* 0x000ea80000100800 */
[----:B0-----:R-:W2:Y:S04]  /*0610*/  LDL R16, [R1+0x1c] ;  /* 0x00001c0001107983 */ /* 0x001ea80000100800 */
[----:B------:R-:W2:Y:S04]  /*0620*/  LDL R17, [R1+0x20] ;  /* 0x0000200001117983 */ /* 0x000ea80000100800 */
[----:B------:R-:W2:Y:S04]  /*0630*/  LDL R19, [R1+0x28] ;  /* 0x0000280001137983 */ /* 0x000ea80000100800 */
[----:B------:R0:W2:Y:S02]  /*0640*/  LDL R22, [R1+0x2c] ;  /* 0x00002c0001167983 */ /* 0x0000a40000100800 */
[----:B0-----:R-:W-:Y:S01]  /*0650*/  IADD3 R1, PT, PT, R1, 0x30, RZ ;  /* 0x0000003001017810 */ /* 0x001fe20007ffe0ff */
[----:B--2---:R-:W-:Y:S06]  /*0660*/  RET.REL.NODEC R20 `(kern_sample) ;  /* 0xfffffff814647950 */ /* 0x004fec0003c3ffff */
        .type           $kern_sample$foo2,@function
        .size           $kern_sample$foo2,(.L_x_8 - $kern_sample$foo2)
$kern_sample$foo2:
[----:B------:R-:W-:-:S05]  /*0670*/  VIADD R1, R1, 0xffffffe0 ;  /* 0xffffffe001017836 */ /* 0x000fca0000000000 */
[----:B------:R-:W-:Y:S04]  /*0680*/  STL [R1+0x1c], R22 ;  /* 0x00001c1601007387 */ /* 0x000fe80000100800 */
[----:B------:R-:W-:Y:S04]  /*0690*/  STL [R1+0x18], R19 ;  /* 0x0000181301007387 */ /* 0x000fe80000100800 */
[----:B------:R-:W-:Y:S04]  /*06a0*/  STL [R1+0x14], R18 ;  /* 0x0000141201007387 */ /* 0x000fe80000100800 */
[----:B------:R-:W-:Y:S04]  /*06b0*/  STL [R1+0x8], R2 ;  /* 0x0000080201007387 */ /* 0x000fe80000100800 */
[----:B------:R0:W-:Y:S04]  /*06c0*/  STL [R1+0x10], R17 ;  /* 0x0000101101007387 */ /* 0x0001e80000100800 */
[----:B------:R1:W-:Y:S01]  /*06d0*/  STL [R1+0xc], R16 ;  /* 0x00000c1001007387 */ /* 0x0003e20000100800 */
[----:B0-----:R-:W-:Y:S01]  /*06e0*/  IMAD.MOV.U32 R17, RZ, RZ, R5 ;  /* 0x000000ffff117224 */ /* 0x001fe200078e0005 */
[----:B-1----:R-:W-:Y:S01]  /*06f0*/  MOV R16, R4 ;  /* 0x0000000400107202 */ /* 0x002fe20000000f00 */
[----:B------:R-:W-:-:S04]  /*0700*/  VIADD R0, R1, 0x20 ;  /* 0x0000002001007836 */ /* 0x000fc80000000000 */
[----:B------:R-:W-:-:S05]  /*0710*/  VIADD R0, R0, 0x3 ;  /* 0x0000000300007836 */ /* 0x000fca0000000000 */
[----:B------:R-:W-:-:S06]  /*0720*/  LOP3.LUT R3, R0, 0xfffffffc, RZ, 0xc0, !PT ;  /* 0xfffffffc00037812 */ /* 0x000fcc00078ec0ff */
[----:B------:R-:W2:Y:S01]  /*0730*/  LDL R3, [R3] ;  /* 0x0000000003037983 */ /* 0x000ea20000100800 */
[----:B------:R-:W0:Y:S01]  /*0740*/  LDCU UR5, c[0x0][0x2fc] ;  /* 0x00005f80ff0577ac */ /* 0x000e220008000800 */
[----:B------:R-:W1:Y:S01]  /*0750*/  S2UR UR6, SR_CTAID.X ;  /* 0x00000000000679c3 */ /* 0x000e620000002500 */
[----:B------:R-:W-:Y:S01]  /*0760*/  MOV R0, 0x0 ;  /* 0x0000000000007802 */ /* 0x000fe20000000f00 */
[----:B------:R-:W1:Y:S01]  /*0770*/  S2R R2, SR_TID.X ;  /* 0x0000000000027919 */ /* 0x000e620000002100 */
[----:B------:R-:W3:Y:S05]  /*0780*/  LDCU UR4, c[0x0][0x2f8] ;  /* 0x00005f00ff0477ac */ /* 0x000eea0008000800 */
[----:B------:R-:W1:Y:S08]  /*0790*/  LDC R5, c[0x0][0x360] ;  /* 0x0000d800ff057b82 */ /* 0x000e700000000800 */
[----:B------:R-:W4:Y:S01]  /*07a0*/  LDC.64 R18, c[0x0][0x358] ;  /* 0x0000d600ff127b82 */ /* 0x000f220000000a00 */
[----:B---3--:R-:W-:-:S07]  /*07b0*/  IADD3 R6, P0, PT, R1, UR4, RZ ;  /* 0x0000000401067c10 */ /* 0x008fce000ff1e0ff */
[----:B------:R3:W2:Y:S01]  /*07c0*/  LDC.64 R8, c[0x4][R0] ;  /* 0x0100000000087b82 */ /* 0x0006a20000000a00 */
[----:B0-----:R-:W-:Y:S02]  /*07d0*/  IMAD.X R7, RZ, RZ, UR5, P0 ;  /* 0x00000005ff077e24 */ /* 0x001fe400080e06ff */
[----:B-1----:R-:W-:Y:S01]  /*07e0*/  IMAD R2, R5, UR6, R2 ;  /* 0x0000000605027c24 */ /* 0x002fe2000f8e0202 */
[----:B------:R-:W0:Y:S02]  /*07f0*/  LDCU.64 UR6, c[0x4][0x18] ;  /* 0x01000300ff0677ac */ /* 0x000e240008000a00 */
[----:B0-----:R-:W-:Y:S01]  /*0800*/  MOV R4, UR6 ;  /* 0x0000000600047c02 */ /* 0x001fe20008000f00 */
[----:B------:R-:W-:Y:S01]  /*0810*/  IMAD.U32 R5, RZ, RZ, UR7 ;  /* 0x00000007ff057e24 */ /* 0x000fe2000f8e00ff */
[----:B--2---:R0:W-:Y:S02]  /*0820*/  STL.64 [R1], R2 ;  /* 0x0000000201007387 */ /* 0x0041e40000100a00 */
[----:B0-----:R-:W-:Y:S01]  /*0830*/  MOV R2, R20 ;  /* 0x0000001400027202 */ /* 0x001fe20000000f00 */
[----:B---34-:R-:W-:-:S07]  /*0840*/  IMAD.MOV.U32 R22, RZ, RZ, R21 ;  /* 0x000000ffff167224 */ /* 0x018fce00078e0015 */
[----:B------:R-:W-:-:S07]  /*0850*/  LEPC R20, `(.L_x_5) ;  /* 0x000000001014794e */ /* 0x000fce0000000000 */
[----:B------:R-:W-:Y:S05]  /*0860*/  CALL.ABS.NOINC R8 ;  /* 0x0000000008007343 */ /* 0x000fea0003c00000 */
.L_x_5:
        /* <DEDUP_REMOVED lines=15> */
.L_x_6:
[----:B------:R-:W-:-:S00]  /*0960*/  BRA `(.L_x_6) ;  /* 0xfffffffc00fc7947 */ /* 0x000fc0000383ffff */
[----:B------:R-:W-:-:S00]  /*0970*/  NOP ;  /* 0x0000000000007918 */ /* 0x000fc00000000000 */
        /* <DEDUP_REMOVED lines=8> */
.L_x_8:


//--------------------- .nv.global.init           --------------------------
	.section	.nv.global.init,"aw",@progbits
	.align	8
.nv.global.init:
	.type		func_map_catalog,@object
	.size		func_map_catalog,($str$2 - func_map_catalog)
func_map_catalog:
        /*0000*/ 	.byte	0xd2, 0x04, 0x00, 0x00, 0x00, 0x00, 0x00, 0x00, 0x30, 0x03, 0x00, 0x00, 0x00, 0x00, 0x00, 0x00
        /*0010*/ 	.byte	0x29, 0x09, 0x00, 0x00, 0x00, 0x00, 0x00, 0x00, 0x70, 0x06, 0x00, 0x00, 0x00, 0x00, 0x00, 0x00
        /*0020*/ 	.byte	0x00, 0x00, 0x00, 0x00, 0x00, 0x00, 0x00, 0x00, 0x00, 0x00, 0x00, 0x00, 0x00, 0x00, 0x00, 0x00
	.type		$str$2,@object
	.size		$str$2,($str$3 - $str$2)
$str$2:
        /*0030*/ 	.byte	0x68, 0x65, 0x6c, 0x6c, 0x6f, 0x20, 0x77, 0x6f, 0x72, 0x6c, 0x64, 0x00
	.type		$str$3,@object
	.size		$str$3,($str$1 - $str$3)
$str$3:
        /*003c*/ 	.byte	0x74, 0x68, 0x72, 0x65, 0x61, 0x64, 0x3d, 0x25, 0x75, 0x20, 0x72, 0x76, 0x3d, 0x25, 0x64, 0x0a
        /*004c*/ 	.byte	0x00
	.type		$str$1,@object
	.size		$str$1,($str - $str$1)
$str$1:
        /*004d*/ 	.byte	0x66, 0x6f, 0x6f, 0x32, 0x20, 0x74, 0x68, 0x72, 0x65, 0x61, 0x64, 0x3d, 0x25, 0x75, 0x20, 0x61
        /*005d*/ 	.byte	0x72, 0x67, 0x31, 0x3d, 0x5b, 0x25, 0x64, 0x5d, 0x0a, 0x00
	.type		$str,@object
	.size		$str,(.L_1 - $str)
$str:
        /*0067*/ 	.byte	0x66, 0x6f, 0x6f, 0x31, 0x20, 0x74, 0x68, 0x72, 0x65, 0x61, 0x64, 0x3d, 0x25, 0x75, 0x20, 0x61
        /*0077*/ 	.byte	0x72, 0x67, 0x31, 0x3d, 0x5b, 0x25, 0x73, 0x5d, 0x20, 0x61, 0x72, 0x67, 0x32, 0x3d, 0x5b, 0x25
        /*0087*/ 	.byte	0x66, 0x5d, 0x0a, 0x00
.L_1:


//--------------------- .nv.shared.reserved.0     --------------------------
	.section	.nv.shared.reserved.0,"aw",@nobits
	.weak		__nv_reservedSMEM_offset_0_alias
	.size		__nv_reservedSMEM_offset_0_alias, 0, 64
	.other		__nv_reservedSMEM_offset_0_alias,@"STO_CUDA_RESERVED_SHARED STV_DEFAULT"
__nv_reservedSMEM_offset_0_alias:
	.zero		0
	.zero		64


//--------------------- .nv.constant0.kern_sample --------------------------
	.section	.nv.constant0.kern_sample,"a",@progbits
	.sectionflags	@""
	.align	4
.nv.constant0.kern_sample:
	.zero		904


//--------------------- SYMBOLS --------------------------

	.type		.nv.reservedSmem.offset0,@object
	.size		.nv.reservedSmem.offset0,0x4
	.type		vprintf,@function
